//
// Generated by NVIDIA NVVM Compiler
//
// Compiler Build ID: CL-36424714
// Cuda compilation tools, release 13.0, V13.0.88
// Based on NVVM 20.0.0
//

.version 9.0
.target sm_100
.address_size 64

	// .globl	_ZN4axpy11axpy_kernelEPdS0_dm

.visible .entry _ZN4axpy11axpy_kernelEPdS0_dm(
	.param .u64 .ptr .align 1 _ZN4axpy11axpy_kernelEPdS0_dm_param_0,
	.param .u64 .ptr .align 1 _ZN4axpy11axpy_kernelEPdS0_dm_param_1,
	.param .f64 _ZN4axpy11axpy_kernelEPdS0_dm_param_2,
	.param .u64 _ZN4axpy11axpy_kernelEPdS0_dm_param_3
)
{
	.reg .pred 	%p<3>;
	.reg .b32 	%r<10>;
	.reg .b64 	%rd<13>;
	.reg .b64 	%fd<5>;

	ld.param.u64 	%rd6, [_ZN4axpy11axpy_kernelEPdS0_dm_param_0];
	ld.param.u64 	%rd7, [_ZN4axpy11axpy_kernelEPdS0_dm_param_1];
	ld.param.f64 	%fd1, [_ZN4axpy11axpy_kernelEPdS0_dm_param_2];
	ld.param.u64 	%rd8, [_ZN4axpy11axpy_kernelEPdS0_dm_param_3];
	mov.u32 	%r6, %tid.x;
	mov.u32 	%r7, %ctaid.x;
	mov.u32 	%r1, %ntid.x;
	mad.lo.s32 	%r9, %r7, %r1, %r6;
	cvt.u64.u32 	%rd12, %r9;
	setp.le.u64 	%p1, %rd8, %rd12;
	@%p1 bra 	$L__BB0_3;
	mov.u32 	%r8, %nctaid.x;
	mul.lo.s32 	%r3, %r1, %r8;
	cvta.to.global.u64 	%rd2, %rd6;
	cvta.to.global.u64 	%rd3, %rd7;
$L__BB0_2:
	shl.b64 	%rd9, %rd12, 3;
	add.s64 	%rd10, %rd2, %rd9;
	ld.global.f64 	%fd2, [%rd10];
	add.s64 	%rd11, %rd3, %rd9;
	ld.global.f64 	%fd3, [%rd11];
	fma.rn.f64 	%fd4, %fd1, %fd3, %fd2;
	st.global.f64 	[%rd10], %fd4;
	add.s32 	%r9, %r9, %r3;
	cvt.u64.u32 	%rd12, %r9;
	setp.gt.u64 	%p2, %rd8, %rd12;
	@%p2 bra 	$L__BB0_2;
$L__BB0_3:
	ret;

}


// ===== COMPILED SASS (sm_100) =====

	.target	sm_100

	.elftype	@"ET_EXEC"


//--------------------- .note.nv.tkinfo           --------------------------
	.section	.note.nv.tkinfo,"",@"SHT_NOTE"
	.sectionflags	@"SHF_NOTE_NV_TKINFO"
	.tkinfo
        /*0018*/ 	.word	0x00000002
        /*0030*/ 	.string	""
        /*0030*/ 	.string	"ptxas"
        /*0030*/ 	.string	"Cuda compilation tools, release 13.0, V13.0.88"
        /*0030*/ 	.string	"Build cuda_13.0.r13.0/compiler.36424714_0"
        /*0030*/ 	.string	"-arch sm_100 -m 64 "



//--------------------- .note.nv.cuinfo           --------------------------
	.section	.note.nv.cuinfo,"",@"SHT_NOTE"
	.sectionflags	@"SHF_NOTE_NV_CUINFO"
        /*0018*/ 	.short	0x0002
        /*001a*/ 	.short	0x0064
        /*001c*/ 	.short	0x0082
	.zero		2


//--------------------- .nv.info                  --------------------------
	.section	.nv.info,"",@"SHT_CUDA_INFO"
	.align	4


	//----- nvinfo : EIATTR_REGCOUNT
	.align		4
        /*0000*/ 	.byte	0x04, 0x2f
        /*0002*/ 	.short	(.L_1 - .L_0)
	.align		4
.L_0:
        /*0004*/ 	.word	index@(_ZN4axpy11axpy_kernelEPdS0_dm)
        /*0008*/ 	.word	0x0000000e


	//----- nvinfo : EIATTR_FRAME_SIZE
	.align		4
.L_1:
        /*000c*/ 	.byte	0x04, 0x11
        /*000e*/ 	.short	(.L_3 - .L_2)
	.align		4
.L_2:
        /*0010*/ 	.word	index@(_ZN4axpy11axpy_kernelEPdS0_dm)
        /*0014*/ 	.word	0x00000000


	//----- nvinfo : EIATTR_MIN_STACK_SIZE
	.align		4
.L_3:
        /*0018*/ 	.byte	0x04, 0x12
        /*001a*/ 	.short	(.L_5 - .L_4)
	.align		4
.L_4:
        /*001c*/ 	.word	index@(_ZN4axpy11axpy_kernelEPdS0_dm)
        /*0020*/ 	.word	0x00000000
.L_5:


//--------------------- .nv.compat                --------------------------
	.section	.nv.compat,"",@"SHT_CUDA_COMPAT_INFO"
	.align	4
        /*0000*/ 	.byte	0x02, 0x09, 0x00, 0x00, 0x02, 0x02, 0x01, 0x00, 0x02, 0x05, 0x05, 0x00, 0x03, 0x07, 0x01, 0x01
        /*0010*/ 	.byte	0x02, 0x03, 0x00, 0x00, 0x02, 0x06, 0x01, 0x00, 0x04, 0x0b, 0x08, 0x00, 0x01, 0x00, 0x00, 0x00
        /*0020*/ 	.byte	0x00, 0x00, 0x00, 0x00


//--------------------- .nv.info._ZN4axpy11axpy_kernelEPdS0_dm --------------------------
	.section	.nv.info._ZN4axpy11axpy_kernelEPdS0_dm,"",@"SHT_CUDA_INFO"
	.sectionflags	@""
	.align	4


	//----- nvinfo : EIATTR_CUDA_API_VERSION
	.align		4
        /*0000*/ 	.byte	0x04, 0x37
        /*0002*/ 	.short	(.L_7 - .L_6)
.L_6:
        /*0004*/ 	.word	0x00000082


	//----- nvinfo : EIATTR_KPARAM_INFO
	.align		4
.L_7:
        /*0008*/ 	.byte	0x04, 0x17
        /*000a*/ 	.short	(.L_9 - .L_8)
.L_8:
        /*000c*/ 	.word	0x00000000
        /*0010*/ 	.short	0x0003
        /*0012*/ 	.short	0x0018
        /*0014*/ 	.byte	0x00, 0xf0, 0x21, 0x00


	//----- nvinfo : EIATTR_KPARAM_INFO
	.align		4
.L_9:
        /*0018*/ 	.byte	0x04, 0x17
        /*001a*/ 	.short	(.L_11 - .L_10)
.L_10:
        /*001c*/ 	.word	0x00000000
        /*0020*/ 	.short	0x0002
        /*0022*/ 	.short	0x0010
        /*0024*/ 	.byte	0x00, 0xf0, 0x21, 0x00


	//----- nvinfo : EIATTR_KPARAM_INFO
	.align		4
.L_11:
        /*0028*/ 	.byte	0x04, 0x17
        /*002a*/ 	.short	(.L_13 - .L_12)
.L_12:
        /*002c*/ 	.word	0x00000000
        /*0030*/ 	.short	0x0001
        /*0032*/ 	.short	0x0008
        /*0034*/ 	.byte	0x00, 0xf5, 0x21, 0x00


	//----- nvinfo : EIATTR_KPARAM_INFO
	.align		4
.L_13:
        /*0038*/ 	.byte	0x04, 0x17
        /*003a*/ 	.short	(.L_15 - .L_14)
.L_14:
        /*003c*/ 	.word	0x00000000
        /*0040*/ 	.short	0x0000
        /*0042*/ 	.short	0x0000
        /*0044*/ 	.byte	0x00, 0xf5, 0x21, 0x00


	//----- nvinfo : EIATTR_SPARSE_MMA_MASK
	.align		4
.L_15:
        /*0048*/ 	.byte	0x03, 0x50
        /*004a*/ 	.short	0x0000


	//----- nvinfo : EIATTR_MAXREG_COUNT
	.align		4
        /*004c*/ 	.byte	0x03, 0x1b
        /*004e*/ 	.short	0x00ff


	//----- nvinfo : EIATTR_MERCURY_ISA_VERSION
	.align		4
        /*0050*/ 	.byte	0x03, 0x5f
        /*0052*/ 	.short	0x0101


	//----- nvinfo : EIATTR_VRC_CTA_INIT_COUNT
	.align		4
        /*0054*/ 	.byte	0x02, 0x4a
	.zero		1
	.zero		1


	//----- nvinfo : EIATTR_EXIT_INSTR_OFFSETS
	.align		4
        /*0058*/ 	.byte	0x04, 0x1c
        /*005a*/ 	.short	(.L_17 - .L_16)


	//   ....[0]....
.L_16:
        /*005c*/ 	.word	0x00000080


	//   ....[1]....
        /*0060*/ 	.word	0x000001f0


	//----- nvinfo : EIATTR_CRS_STACK_SIZE
	.align		4
.L_17:
        /*0064*/ 	.byte	0x04, 0x1e
        /*0066*/ 	.short	(.L_19 - .L_18)
.L_18:
        /*0068*/ 	.word	0x00000000


	//----- nvinfo : EIATTR_CBANK_PARAM_SIZE
	.align		4
.L_19:
        /*006c*/ 	.byte	0x03, 0x19
        /*006e*/ 	.short	0x0020


	//----- nvinfo : EIATTR_PARAM_CBANK
	.align		4
        /*0070*/ 	.byte	0x04, 0x0a
        /*0072*/ 	.short	(.L_21 - .L_20)
	.align		4
.L_20:
        /*0074*/ 	.word	index@(.nv.constant0._ZN4axpy11axpy_kernelEPdS0_dm)
        /*0078*/ 	.short	0x0380
        /*007a*/ 	.short	0x0020


	//----- nvinfo : EIATTR_SW_WAR
	.align		4
.L_21:
        /*007c*/ 	.byte	0x04, 0x36
        /*007e*/ 	.short	(.L_23 - .L_22)
.L_22:
        /*0080*/ 	.word	0x00000008
.L_23:


//--------------------- .nv.callgraph             --------------------------
	.section	.nv.callgraph,"",@"SHT_CUDA_CALLGRAPH"
	.align	4
	.sectionentsize	8
	.align		4
        /*0000*/ 	.word	0x00000000
	.align		4
        /*0004*/ 	.word	0xffffffff
	.align		4
        /*0008*/ 	.word	0x00000000
	.align		4
        /*000c*/ 	.word	0xfffffffe
	.align		4
        /*0010*/ 	.word	0x00000000
	.align		4
        /*0014*/ 	.word	0xfffffffd
	.align		4
        /*0018*/ 	.word	0x00000000
	.align		4
        /*001c*/ 	.word	0xfffffffc


//--------------------- .text._ZN4axpy11axpy_kernelEPdS0_dm --------------------------
	.section	.text._ZN4axpy11axpy_kernelEPdS0_dm,"ax",@progbits
	.align	128
        .global         _ZN4axpy11axpy_kernelEPdS0_dm
        .type           _ZN4axpy11axpy_kernelEPdS0_dm,@function
        .size           _ZN4axpy11axpy_kernelEPdS0_dm,(.L_x_2 - _ZN4axpy11axpy_kernelEPdS0_dm)
        .other          _ZN4axpy11axpy_kernelEPdS0_dm,@"STO_CUDA_ENTRY STV_DEFAULT"
_ZN4axpy11axpy_kernelEPdS0_dm:
.text._ZN4axpy11axpy_kernelEPdS0_dm:
[----:B------:R-:W-:Y:S01]  /*0000*/  LDC R1, c[0x0][0x37c] ;  /* 0x0000df00ff017b82 */ /* 0x000fe20000000800 */
[----:B------:R-:W0:Y:S07]  /*0010*/  S2R R0, SR_TID.X ;  /* 0x0000000000007919 */ /* 0x000e2e0000002100 */
[----:B------:R-:W0:Y:S01]  /*0020*/  S2UR UR4, SR_CTAID.X ;  /* 0x00000000000479c3 */ /* 0x000e220000002500 */
[----:B------:R-:W1:Y:S07]  /*0030*/  LDCU.64 UR8, c[0x0][0x398] ;  /* 0x00007300ff0877ac */ /* 0x000e6e0008000a00 */
[----:B------:R-:W0:Y:S02]  /*0040*/  LDC R9, c[0x0][0x360] ;  /* 0x0000d800ff097b82 */ /* 0x000e240000000800 */
[----:B0-----:R-:W-:-:S05]  /*0050*/  IMAD R0, R9, UR4, R0 ;  /* 0x0000000409007c24 */ /* 0x001fca000f8e0200 */
[----:B-1----:R-:W-:-:S04]  /*0060*/  ISETP.GE.U32.AND P0, PT, R0, UR8, PT ;  /* 0x0000000800007c0c */ /* 0x002fc8000bf06070 */
[----:B------:R-:W-:-:S13]  /*0070*/  ISETP.GE.U32.AND.EX P0, PT, RZ, UR9, PT, P0 ;  /* 0x00000009ff007c0c */ /* 0x000fda000bf06100 */
[----:B------:R-:W-:Y:S05]  /*0080*/  @P0 EXIT ;  /* 0x000000000000094d */ /* 0x000fea0003800000 */
[----:B------:R-:W0:Y:S01]  /*0090*/  LDCU UR4, c[0x0][0x370] ;  /* 0x00006e00ff0477ac */ /* 0x000e220008000800 */
[----:B------:R-:W-:Y:S02]  /*00a0*/  IMAD.MOV.U32 R8, RZ, RZ, R0 ;  /* 0x000000ffff087224 */ /* 0x000fe400078e0000 */
[----:B------:R-:W-:Y:S01]  /*00b0*/  IMAD.MOV.U32 R11, RZ, RZ, RZ ;  /* 0x000000ffff0b7224 */ /* 0x000fe200078e00ff */
[----:B------:R-:W1:Y:S01]  /*00c0*/  LDCU.64 UR6, c[0x0][0x358] ;  /* 0x00006b00ff0677ac */ /* 0x000e620008000a00 */
[----:B------:R-:W2:Y:S01]  /*00d0*/  LDCU.64 UR10, c[0x0][0x390] ;  /* 0x00007200ff0a77ac */ /* 0x000ea20008000a00 */
[----:B------:R-:W3:Y:S01]  /*00e0*/  LDCU.128 UR12, c[0x0][0x380] ;  /* 0x00007000ff0c77ac */ /* 0x000ee20008000c00 */
[----:B0-----:R-:W-:-:S07]  /*00f0*/  IMAD R9, R9, UR4, RZ ;  /* 0x0000000409097c24 */ /* 0x001fce000f8e02ff */
.L_x_0:
[C---:B------:R-:W-:Y:S01]  /*0100*/  IMAD.SHL.U32 R6, R8.reuse, 0x8, RZ ;  /* 0x0000000808067824 */ /* 0x040fe200078e00ff */
[----:B0-----:R-:W-:-:S04]  /*0110*/  SHF.L.U64.HI R4, R8, 0x3, R11 ;  /* 0x0000000308047819 */ /* 0x001fc8000001020b */
[C---:B---3--:R-:W-:Y:S02]  /*0120*/  IADD3 R2, P0, PT, R6.reuse, UR12, RZ ;  /* 0x0000000c06027c10 */ /* 0x048fe4000ff1e0ff */
[----:B------:R-:W-:Y:S02]  /*0130*/  IADD3 R6, P1, PT, R6, UR14, RZ ;  /* 0x0000000e06067c10 */ /* 0x000fe4000ff3e0ff */
[C---:B------:R-:W-:Y:S02]  /*0140*/  IADD3.X R3, PT, PT, R4.reuse, UR13, RZ, P0, !PT ;  /* 0x0000000d04037c10 */ /* 0x040fe400087fe4ff */
[----:B------:R-:W-:-:S03]  /*0150*/  IADD3.X R7, PT, PT, R4, UR15, RZ, P1, !PT ;  /* 0x0000000f04077c10 */ /* 0x000fc60008ffe4ff */
[----:B-1----:R-:W2:Y:S04]  /*0160*/  LDG.E.64 R4, desc[UR6][R2.64] ;  /* 0x0000000602047981 */ /* 0x002ea8000c1e1b00 */
[----:B------:R-:W2:Y:S01]  /*0170*/  LDG.E.64 R6, desc[UR6][R6.64] ;  /* 0x0000000606067981 */ /* 0x000ea2000c1e1b00 */
[----:B------:R-:W-:-:S05]  /*0180*/  IMAD.IADD R8, R9, 0x1, R0 ;  /* 0x0000000109087824 */ /* 0x000fca00078e0200 */
[----:B------:R-:W-:-:S04]  /*0190*/  ISETP.GE.U32.AND P0, PT, R8, UR8, PT ;  /* 0x0000000808007c0c */ /* 0x000fc8000bf06070 */
[----:B------:R-:W-:Y:S01]  /*01a0*/  ISETP.GE.U32.AND.EX P0, PT, RZ, UR9, PT, P0 ;  /* 0x00000009ff007c0c */ /* 0x000fe2000bf06100 */
[----:B------:R-:W-:Y:S01]  /*01b0*/  IMAD.MOV.U32 R0, RZ, RZ, R8 ;  /* 0x000000ffff007224 */ /* 0x000fe200078e0008 */
[----:B--2---:R-:W-:-:S07]  /*01c0*/  DFMA R4, R6, UR10, R4 ;  /* 0x0000000a06047c2b */ /* 0x004fce0008000004 */
[----:B------:R0:W-:Y:S04]  /*01d0*/  STG.E.64 desc[UR6][R2.64], R4 ;  /* 0x0000000402007986 */ /* 0x0001e8000c101b06 */
[----:B------:R-:W-:Y:S05]  /*01e0*/  @!P0 BRA `(.L_x_0) ;  /* 0xfffffffc00c48947 */ /* 0x000fea000383ffff */
[----:B------:R-:W-:Y:S05]  /*01f0*/  EXIT ;  /* 0x000000000000794d */ /* 0x000fea0003800000 */
.L_x_1:
[----:B------:R-:W-:-:S00]  /*0200*/  BRA `(.L_x_1) ;  /* 0xfffffffc00fc7947 */ /* 0x000fc0000383ffff */
[----:B------:R-:W-:-:S00]  /*0210*/  NOP ;  /* 0x0000000000007918 */ /* 0x000fc00000000000 */
        /* <DEDUP_REMOVED lines=14> */
.L_x_2:


//--------------------- .nv.shared.reserved.0     --------------------------
	.section	.nv.shared.reserved.0,"aw",@nobits
	.weak		__nv_reservedSMEM_offset_0_alias
	.size		__nv_reservedSMEM_offset_0_alias, 0, 64
	.other		__nv_reservedSMEM_offset_0_alias,@"STO_CUDA_RESERVED_SHARED STV_DEFAULT"
__nv_reservedSMEM_offset_0_alias:
	.zero		0
	.zero		64


//--------------------- .nv.constant0._ZN4axpy11axpy_kernelEPdS0_dm --------------------------
	.section	.nv.constant0._ZN4axpy11axpy_kernelEPdS0_dm,"a",@progbits
	.sectionflags	@""
	.align	4
.nv.constant0._ZN4axpy11axpy_kernelEPdS0_dm:
	.zero		928


//--------------------- SYMBOLS --------------------------

	.type		.nv.reservedSmem.offset0,@object
	.size		.nv.reservedSmem.offset0,0x4
